	.headerflags	@"EF_CUDA_TEXMODE_UNIFIED EF_CUDA_64BIT_ADDRESS EF_CUDA_ACCELERATORS EF_CUDA_SM90 EF_CUDA_VIRTUAL_SM(EF_CUDA_SM90)"
	.elftype	@"ET_EXEC"


//--------------------- .nv.info                  --------------------------
	.section	.nv.info,"",@"SHT_CUDA_INFO"
	.align	4


	//----- nvinfo : EIATTR_REGCOUNT
	.align		4
        /*0000*/ 	.byte	0x04, 0x2f
        /*0002*/ 	.short	(.L_1 - .L_0)
	.align		4
.L_0:
        /*0004*/ 	.word	index@(triton_poi_fused_convolution_9)
        /*0008*/ 	.word	0x0000000c


	//----- nvinfo : EIATTR_MIN_STACK_SIZE
	.align		4
.L_1:
        /*000c*/ 	.byte	0x04, 0x12
        /*000e*/ 	.short	(.L_3 - .L_2)
	.align		4
.L_2:
        /*0010*/ 	.word	index@(triton_poi_fused_convolution_9)
        /*0014*/ 	.word	0x00000000


	//----- nvinfo : EIATTR_FRAME_SIZE
	.align		4
.L_3:
        /*0018*/ 	.byte	0x04, 0x11
        /*001a*/ 	.short	(.L_5 - .L_4)
	.align		4
.L_4:
        /*001c*/ 	.word	index@(triton_poi_fused_convolution_9)
        /*0020*/ 	.word	0x00000000


	//----- nvinfo : EIATTR_MIN_STACK_SIZE
	.align		4
.L_5:
        /*0024*/ 	.byte	0x04, 0x12
        /*0026*/ 	.short	(.L_7 - .L_6)
	.align		4
.L_6:
        /*0028*/ 	.word	index@(triton_poi_fused_convolution_9)
        /*002c*/ 	.word	0x00000000
.L_7:


//--------------------- .nv.info.triton_poi_fused_convolution_9 --------------------------
	.section	.nv.info.triton_poi_fused_convolution_9,"",@"SHT_CUDA_INFO"
	.sectionflags	@""
	.align	4


	//----- nvinfo : EIATTR_CUDA_API_VERSION
	.align		4
        /*0000*/ 	.byte	0x04, 0x37
        /*0002*/ 	.short	(.L_9 - .L_8)
.L_8:
        /*0004*/ 	.word	0x0000007c


	//----- nvinfo : EIATTR_KPARAM_INFO
	.align		4
.L_9:
        /*0008*/ 	.byte	0x04, 0x17
        /*000a*/ 	.short	(.L_11 - .L_10)
.L_10:
        /*000c*/ 	.word	0x00000000
        /*0010*/ 	.short	0x0002
        /*0012*/ 	.short	0x0010
        /*0014*/ 	.byte	0x00, 0xf0, 0x11, 0x00


	//----- nvinfo : EIATTR_KPARAM_INFO
	.align		4
.L_11:
        /*0018*/ 	.byte	0x04, 0x17
        /*001a*/ 	.short	(.L_13 - .L_12)
.L_12:
        /*001c*/ 	.word	0x00000000
        /*0020*/ 	.short	0x0001
        /*0022*/ 	.short	0x0008
        /*0024*/ 	.byte	0x00, 0xf4, 0x21, 0x00


	//----- nvinfo : EIATTR_KPARAM_INFO
	.align		4
.L_13:
        /*0028*/ 	.byte	0x04, 0x17
        /*002a*/ 	.short	(.L_15 - .L_14)
.L_14:
        /*002c*/ 	.word	0x00000000
        /*0030*/ 	.short	0x0000
        /*0032*/ 	.short	0x0000
        /*0034*/ 	.byte	0x00, 0xf4, 0x21, 0x00


	//----- nvinfo : EIATTR_SPARSE_MMA_MASK
	.align		4
.L_15:
        /*0038*/ 	.byte	0x03, 0x50
        /*003a*/ 	.short	0x0000


	//----- nvinfo : EIATTR_MAXREG_COUNT
	.align		4
        /*003c*/ 	.byte	0x03, 0x1b
        /*003e*/ 	.short	0x00ff


	//----- nvinfo : EIATTR_EXIT_INSTR_OFFSETS
	.align		4
        /*0040*/ 	.byte	0x04, 0x1c
        /*0042*/ 	.short	(.L_17 - .L_16)


	//   ....[0]....
.L_16:
        /*0044*/ 	.word	0x00000170


	//   ....[1]....
        /*0048*/ 	.word	0x00000190


	//----- nvinfo : EIATTR_REQNTID
	.align		4
.L_17:
        /*004c*/ 	.byte	0x04, 0x10
        /*004e*/ 	.short	(.L_19 - .L_18)
.L_18:
        /*0050*/ 	.word	0x00000080
        /*0054*/ 	.word	0x00000001
        /*0058*/ 	.word	0x00000001


	//----- nvinfo : EIATTR_CBANK_PARAM_SIZE
	.align		4
.L_19:
        /*005c*/ 	.byte	0x03, 0x19
        /*005e*/ 	.short	0x0014


	//----- nvinfo : EIATTR_PARAM_CBANK
	.align		4
        /*0060*/ 	.byte	0x04, 0x0a
        /*0062*/ 	.short	(.L_21 - .L_20)
	.align		4
.L_20:
        /*0064*/ 	.word	index@(.nv.constant0.triton_poi_fused_convolution_9)
        /*0068*/ 	.short	0x0210
        /*006a*/ 	.short	0x0014


	//----- nvinfo : EIATTR_SW_WAR
	.align		4
.L_21:
        /*006c*/ 	.byte	0x04, 0x36
        /*006e*/ 	.short	(.L_23 - .L_22)
.L_22:
        /*0070*/ 	.word	0x00000008
.L_23:


//--------------------- .nv.callgraph             --------------------------
	.section	.nv.callgraph,"",@"SHT_CUDA_CALLGRAPH"
	.align	4
	.sectionentsize	8
	.align		4
        /*0000*/ 	.word	0x00000000
	.align		4
        /*0004*/ 	.word	0xffffffff
	.align		4
        /*0008*/ 	.word	0x00000000
	.align		4
        /*000c*/ 	.word	0xfffffffe
	.align		4
        /*0010*/ 	.word	0x00000000
	.align		4
        /*0014*/ 	.word	0xfffffffd
	.align		4
        /*0018*/ 	.word	0x00000000
	.align		4
        /*001c*/ 	.word	0xfffffffc


//--------------------- .text.triton_poi_fused_convolution_9 --------------------------
	.section	.text.triton_poi_fused_convolution_9,"ax",@progbits
	.align	128
        .global         triton_poi_fused_convolution_9
        .type           triton_poi_fused_convolution_9,@function
        .size           triton_poi_fused_convolution_9,(.L_x_1 - triton_poi_fused_convolution_9)
        .other          triton_poi_fused_convolution_9,@"STO_CUDA_ENTRY STV_DEFAULT"
triton_poi_fused_convolution_9:
.text.triton_poi_fused_convolution_9:
[----:B------:R-:W0:Y:S02]  /*0000*/  LDC R1, c[0x0][0x28] ;  /* 0x00000a00ff017b82 */ /* 0x000e240000000800 */
[----:B------:R-:W1:Y:S01]  /*0010*/  S2R R0, SR_TID.X ;  /* 0x0000000000007919 */ /* 0x000e620000002100 */
[----:B------:R-:W2:Y:S01]  /*0020*/  LDC.64 R2, c[0x0][0x210] ;  /* 0x00008400ff027b82 */ /* 0x000ea20000000a00 */
[----:B------:R-:W-:Y:S01]  /*0030*/  ULDC.64 UR4, c[0x0][0x208] ;  /* 0x0000820000047ab9 */ /* 0x000fe20000000a00 */
[----:B------:R-:W3:Y:S01]  /*0040*/  S2R R7, SR_CTAID.X ;  /* 0x0000000000077919 */ /* 0x000ee20000002500 */
[----:B-1----:R-:W-:Y:S02]  /*0050*/  LOP3.LUT R0, R0, 0x7f, RZ, 0xc0, !PT ;  /* 0x0000007f00007812 */ /* 0x002fe400078ec0ff */
[----:B---3--:R-:W-:-:S03]  /*0060*/  SHF.R.S32.HI R4, RZ, 0x18, R7 ;  /* 0x00000018ff047819 */ /* 0x008fc60000011407 */
[----:B------:R-:W-:Y:S01]  /*0070*/  IMAD R7, R7, 0x80, R0 ;  /* 0x0000008007077824 */ /* 0x000fe200078e0200 */
[----:B------:R-:W-:-:S03]  /*0080*/  SGXT R0, R4, 0x1 ;  /* 0x000000010400781a */ /* 0x000fc60000000200 */
[C---:B--2---:R-:W-:Y:S01]  /*0090*/  IMAD.WIDE R2, R7.reuse, 0x4, R2 ;  /* 0x0000000407027825 */ /* 0x044fe200078e0202 */
[----:B------:R-:W1:Y:S01]  /*00a0*/  LDC.64 R4, c[0x0][0x218] ;  /* 0x00008600ff047b82 */ /* 0x000e620000000a00 */
[----:B------:R-:W-:Y:S02]  /*00b0*/  ISETP.GE.AND P0, PT, R7, 0x80, PT ;  /* 0x000000800700780c */ /* 0x000fe40003f06270 */
[----:B------:R-:W-:Y:S01]  /*00c0*/  LEA.HI R0, R0, R7, RZ, 0x4 ;  /* 0x0000000700007211 */ /* 0x000fe200078f20ff */
[----:B------:R-:W-:-:S03]  /*00d0*/  IMAD.MOV.U32 R7, RZ, RZ, RZ ;  /* 0x000000ffff077224 */ /* 0x000fc600078e00ff */
[----:B------:R-:W-:-:S04]  /*00e0*/  SHF.R.S32.HI R9, RZ, 0x4, R0 ;  /* 0x00000004ff097819 */ /* 0x000fc80000011400 */
[----:B------:R-:W-:-:S04]  /*00f0*/  LEA.HI R0, R0, R9, RZ, 0x1 ;  /* 0x0000000900007211 */ /* 0x000fc800078f08ff */
[----:B------:R-:W-:-:S05]  /*0100*/  LOP3.LUT R0, R0, 0xfffffffe, RZ, 0xc0, !PT ;  /* 0xfffffffe00007812 */ /* 0x000fca00078ec0ff */
[----:B------:R-:W-:Y:S02]  /*0110*/  IMAD.IADD R9, R9, 0x1, -R0 ;  /* 0x0000000109097824 */ /* 0x000fe400078e0a00 */
[----:B------:R-:W-:Y:S02]  /*0120*/  IMAD.MOV.U32 R0, RZ, RZ, RZ ;  /* 0x000000ffff007224 */ /* 0x000fe400078e00ff */
[----:B-1----:R-:W-:-:S04]  /*0130*/  IMAD.WIDE R4, R9, 0x4, R4 ;  /* 0x0000000409047825 */ /* 0x002fc800078e0204 */
[----:B------:R-:W2:Y:S04]  /*0140*/  @!P0 LDG.E R0, desc[UR4][R2.64] ;  /* 0x0000000402008981 */ /* 0x000ea8000c1e1900 */
[----:B------:R-:W2:Y:S02]  /*0150*/  @!P0 LDG.E.EL R7, desc[UR4][R4.64] ;  /* 0x0000000404078981 */ /* 0x000ea4000c2e1900 */
[----:B--2---:R-:W-:Y:S01]  /*0160*/  FADD R7, R7, R0 ;  /* 0x0000000007077221 */ /* 0x004fe20000000000 */
[----:B------:R-:W-:Y:S06]  /*0170*/  @P0 EXIT ;  /* 0x000000000000094d */ /* 0x000fec0003800000 */
[----:B------:R-:W-:Y:S01]  /*0180*/  STG.E desc[UR4][R2.64], R7 ;  /* 0x0000000702007986 */ /* 0x000fe2000c101904 */
[----:B------:R-:W-:Y:S05]  /*0190*/  EXIT ;  /* 0x000000000000794d */ /* 0x000fea0003800000 */
.L_x_0:
[----:B------:R-:W-:-:S00]  /*01a0*/  BRA `(.L_x_0) ;  /* 0xfffffffc00fc7947 */ /* 0x000fc0000383ffff */
[----:B------:R-:W-:-:S00]  /*01b0*/  NOP ;  /* 0x0000000000007918 */ /* 0x000fc00000000000 */
        /* <DEDUP_REMOVED lines=12> */
.L_x_1:


//--------------------- .nv.constant0.triton_poi_fused_convolution_9 --------------------------
	.section	.nv.constant0.triton_poi_fused_convolution_9,"a",@progbits
	.sectionflags	@""
	.align	4
.nv.constant0.triton_poi_fused_convolution_9:
	.zero		548
